	.headerflags	@"EF_CUDA_TEXMODE_UNIFIED EF_CUDA_64BIT_ADDRESS EF_CUDA_SM86 EF_CUDA_VIRTUAL_SM(EF_CUDA_SM86)"
	.elftype	@"ET_EXEC"


//--------------------- .nv.info                  --------------------------
	.section	.nv.info,"",@"SHT_CUDA_INFO"
	.align	4


	//----- nvinfo : EIATTR_REGCOUNT
	.align		4
        /*0000*/ 	.byte	0x04, 0x2f
        /*0002*/ 	.short	(.L_1 - .L_0)
	.align		4
.L_0:
        /*0004*/ 	.word	index@(triton__0d1d2de)
        /*0008*/ 	.word	0x0000000a


	//----- nvinfo : EIATTR_MAX_STACK_SIZE
	.align		4
.L_1:
        /*000c*/ 	.byte	0x04, 0x23
        /*000e*/ 	.short	(.L_3 - .L_2)
	.align		4
.L_2:
        /*0010*/ 	.word	index@(triton__0d1d2de)
        /*0014*/ 	.word	0x00000000


	//----- nvinfo : EIATTR_MIN_STACK_SIZE
	.align		4
.L_3:
        /*0018*/ 	.byte	0x04, 0x12
        /*001a*/ 	.short	(.L_5 - .L_4)
	.align		4
.L_4:
        /*001c*/ 	.word	index@(triton__0d1d2de)
        /*0020*/ 	.word	0x00000000


	//----- nvinfo : EIATTR_FRAME_SIZE
	.align		4
.L_5:
        /*0024*/ 	.byte	0x04, 0x11
        /*0026*/ 	.short	(.L_7 - .L_6)
	.align		4
.L_6:
        /*0028*/ 	.word	index@(triton__0d1d2de)
        /*002c*/ 	.word	0x00000000
.L_7:


//--------------------- .nv.info.triton__0d1d2de  --------------------------
	.section	.nv.info.triton__0d1d2de,"",@"SHT_CUDA_INFO"
	.align	4


	//----- nvinfo : EIATTR_CUDA_API_VERSION
	.align		4
        /*0000*/ 	.byte	0x04, 0x37
        /*0002*/ 	.short	(.L_9 - .L_8)
.L_8:
        /*0004*/ 	.word	0x0000007b


	//----- nvinfo : EIATTR_SW2861232_WAR
	.align		4
.L_9:
        /*0008*/ 	.byte	0x01, 0x35
	.zero		2


	//----- nvinfo : EIATTR_PARAM_CBANK
	.align		4
        /*000c*/ 	.byte	0x04, 0x0a
        /*000e*/ 	.short	(.L_11 - .L_10)
	.align		4
.L_10:
        /*0010*/ 	.word	index@(.nv.constant0.triton__0d1d2de)
        /*0014*/ 	.short	0x0160
        /*0016*/ 	.short	0x0014


	//----- nvinfo : EIATTR_CBANK_PARAM_SIZE
	.align		4
.L_11:
        /*0018*/ 	.byte	0x03, 0x19
        /*001a*/ 	.short	0x0014


	//----- nvinfo : EIATTR_KPARAM_INFO
	.align		4
        /*001c*/ 	.byte	0x04, 0x17
        /*001e*/ 	.short	(.L_13 - .L_12)
.L_12:
        /*0020*/ 	.word	0x00000000
        /*0024*/ 	.short	0x0002
        /*0026*/ 	.short	0x0010
        /*0028*/ 	.byte	0x00, 0xf0, 0x11, 0x00


	//----- nvinfo : EIATTR_KPARAM_INFO
	.align		4
.L_13:
        /*002c*/ 	.byte	0x04, 0x17
        /*002e*/ 	.short	(.L_15 - .L_14)
.L_14:
        /*0030*/ 	.word	0x00000000
        /*0034*/ 	.short	0x0001
        /*0036*/ 	.short	0x0008
        /*0038*/ 	.byte	0x00, 0xf0, 0x21, 0x00


	//----- nvinfo : EIATTR_KPARAM_INFO
	.align		4
.L_15:
        /*003c*/ 	.byte	0x04, 0x17
        /*003e*/ 	.short	(.L_17 - .L_16)
.L_16:
        /*0040*/ 	.word	0x00000000
        /*0044*/ 	.short	0x0000
        /*0046*/ 	.short	0x0000
        /*0048*/ 	.byte	0x00, 0xf0, 0x21, 0x00


	//----- nvinfo : EIATTR_MAXREG_COUNT
	.align		4
.L_17:
        /*004c*/ 	.byte	0x03, 0x1b
        /*004e*/ 	.short	0x00ff


	//----- nvinfo : EIATTR_EXIT_INSTR_OFFSETS
	.align		4
        /*0050*/ 	.byte	0x04, 0x1c
        /*0052*/ 	.short	(.L_19 - .L_18)


	//   ....[0]....
.L_18:
        /*0054*/ 	.word	0x00000240


	//----- nvinfo : EIATTR_MAX_THREADS
	.align		4
.L_19:
        /*0058*/ 	.byte	0x04, 0x05
        /*005a*/ 	.short	(.L_21 - .L_20)
.L_20:
        /*005c*/ 	.word	0x00000100
        /*0060*/ 	.word	0x00000001
        /*0064*/ 	.word	0x00000001
.L_21:


//--------------------- .nv.rel.action            --------------------------
	.section	.nv.rel.action,"",@"SHT_CUDA_RELOCINFO"
	.align	8
	.sectionentsize	8
        /*0000*/ 	.byte	0x73, 0x00, 0x00, 0x00, 0x00, 0x00, 0x00, 0x00, 0x00, 0x00, 0x00, 0x11, 0x25, 0x00, 0x05, 0x36


//--------------------- .nv.constant0.triton__0d1d2de --------------------------
	.section	.nv.constant0.triton__0d1d2de,"a",@progbits
	.align	4
.nv.constant0.triton__0d1d2de:
	.zero		372


//--------------------- .text.triton__0d1d2de     --------------------------
	.section	.text.triton__0d1d2de,"ax",@progbits
	.sectioninfo	@"SHI_REGISTERS=10"
	.align	128
        .global         triton__0d1d2de
        .type           triton__0d1d2de,@function
        .size           triton__0d1d2de,(.L_x_1 - triton__0d1d2de)
        .other          triton__0d1d2de,@"STO_CUDA_ENTRY STV_DEFAULT"
triton__0d1d2de:
.text.triton__0d1d2de:
[----:B------:R-:W-:-:S02]  /*0000*/  IMAD.MOV.U32 R1, RZ, RZ, c[0x0][0x28] ;  /* 0x00000a00ff017624 */ /* 0x000fc400078e00ff */
[----:B------:R-:W0:Y:S01]  /*0010*/  S2R R0, SR_TID.X ;  /* 0x0000000000007919 */ /* 0x000e220000002100 */
[----:B------:R-:W-:-:S03]  /*0020*/  ULDC.64 UR4, c[0x0][0x118] ;  /* 0x0000460000047ab9 */ /* 0x000fc60000000a00 */
[----:B------:R-:W1:Y:S01]  /*0030*/  S2R R5, SR_CTAID.X ;  /* 0x0000000000057919 */ /* 0x000e620000002500 */
[----:B0-----:R-:W-:Y:S01]  /*0040*/  IMAD.SHL.U32 R0, R0, 0x2, RZ ;  /* 0x0000000200007824 */ /* 0x001fe200078e00ff */
[----:B-1----:R-:W-:-:S04]  /*0050*/  SHF.R.S32.HI R3, RZ, 0x16, R5 ;  /* 0x00000016ff037819 */ /* 0x002fc80000011405 */
[----:B------:R-:W-:Y:S02]  /*0060*/  LOP3.LUT R0, R0, 0x1fe, RZ, 0xc0, !PT ;  /* 0x000001fe00007812 */ /* 0x000fe400078ec0ff */
[----:B------:R-:W-:-:S03]  /*0070*/  SGXT R3, R3, 0x1 ;  /* 0x000000010303781a */ /* 0x000fc60000000200 */
[----:B------:R-:W-:-:S05]  /*0080*/  IMAD R0, R5, 0x200, R0 ;  /* 0x0000020005007824 */ /* 0x000fca00078e0200 */
[CC--:B------:R-:W-:Y:S02]  /*0090*/  LEA.HI R2, R3.reuse, R0.reuse, RZ, 0x8 ;  /* 0x0000000003027211 */ /* 0x0c0fe400078f40ff */
[----:B------:R-:W-:Y:S02]  /*00a0*/  LEA.HI R3, R3, R0, RZ, 0x16 ;  /* 0x0000000003037211 */ /* 0x000fe400078fb0ff */
[--C-:B------:R-:W-:Y:S02]  /*00b0*/  SHF.R.S32.HI R4, RZ, 0x8, R2.reuse ;  /* 0x00000008ff047819 */ /* 0x100fe40000011402 */
[----:B------:R-:W-:Y:S02]  /*00c0*/  SHF.R.S32.HI R5, RZ, 0x1f, R2 ;  /* 0x0000001fff057819 */ /* 0x000fe40000011402 */
[----:B------:R-:W-:Y:S02]  /*00d0*/  SHF.R.S32.HI R3, RZ, 0x16, R3 ;  /* 0x00000016ff037819 */ /* 0x000fe40000011403 */
[----:B------:R-:W-:-:S03]  /*00e0*/  LEA.HI R5, R5, R4, RZ, 0xd ;  /* 0x0000000405057211 */ /* 0x000fc600078f68ff */
[----:B------:R-:W-:Y:S01]  /*00f0*/  IMAD.SHL.U32 R3, R3, 0x400, RZ ;  /* 0x0000040003037824 */ /* 0x000fe200078e00ff */
[----:B------:R-:W-:Y:S02]  /*0100*/  LOP3.LUT R7, R5, 0xfe000, RZ, 0xc0, !PT ;  /* 0x000fe00005077812 */ /* 0x000fe400078ec0ff */
[----:B------:R-:W-:-:S03]  /*0110*/  LOP3.LUT R5, R2, 0xffffff00, RZ, 0xc0, !PT ;  /* 0xffffff0002057812 */ /* 0x000fc600078ec0ff */
[----:B------:R-:W-:Y:S01]  /*0120*/  IMAD.IADD R7, R4, 0x1, -R7 ;  /* 0x0000000104077824 */ /* 0x000fe200078e0a07 */
[----:B------:R-:W-:Y:S01]  /*0130*/  SHF.R.S32.HI R4, RZ, 0x1f, R3 ;  /* 0x0000001fff047819 */ /* 0x000fe20000011403 */
[----:B------:R-:W-:Y:S02]  /*0140*/  IMAD.IADD R2, R0, 0x1, -R5 ;  /* 0x0000000100027824 */ /* 0x000fe400078e0a05 */
[----:B------:R-:W-:-:S03]  /*0150*/  IMAD.SHL.U32 R7, R7, 0x1000, RZ ;  /* 0x0000100007077824 */ /* 0x000fc600078e00ff */
[----:B------:R-:W-:Y:S02]  /*0160*/  SHF.R.S32.HI R5, RZ, 0x1f, R2 ;  /* 0x0000001fff057819 */ /* 0x000fe40000011402 */
[----:B------:R-:W-:Y:S02]  /*0170*/  IADD3 R2, P0, P1, R7, R2, R3 ;  /* 0x0000000207027210 */ /* 0x000fe4000791e003 */
[----:B------:R-:W-:-:S04]  /*0180*/  SHF.R.S32.HI R7, RZ, 0x1f, R7 ;  /* 0x0000001fff077819 */ /* 0x000fc80000011407 */
[----:B------:R-:W-:Y:S02]  /*0190*/  IADD3.X R5, R7, R5, R4, P0, P1 ;  /* 0x0000000507057210 */ /* 0x000fe400007e2404 */
[----:B------:R-:W-:-:S04]  /*01a0*/  LEA R4, P0, R2, c[0x0][0x160], 0x1 ;  /* 0x0000580002047a11 */ /* 0x000fc800078008ff */
[----:B------:R-:W-:-:S05]  /*01b0*/  LEA.HI.X R5, R2, c[0x0][0x164], R5, 0x1, P0 ;  /* 0x0000590002057a11 */ /* 0x000fca00000f0c05 */
[----:B------:R-:W2:Y:S01]  /*01c0*/  LDG.E.EL R4, [R4.64+0x600] ;  /* 0x0006000404047981 */ /* 0x000ea2000c2e1900 */
[----:B------:R-:W-:Y:S01]  /*01d0*/  IMAD.MOV.U32 R3, RZ, RZ, 0x2 ;  /* 0x00000002ff037424 */ /* 0x000fe200078e00ff */
[C---:B--2---:R-:W-:Y:S01]  /*01e0*/  PRMT R2, R4.reuse, 0x7632, R2 ;  /* 0x0000763204027816 */ /* 0x044fe20000000002 */
[----:B------:R-:W-:-:S04]  /*01f0*/  IMAD.U32 R6, R4, 0x10000, RZ ;  /* 0x0001000004067824 */ /* 0x000fc800078e00ff */
[----:B------:R-:W-:Y:S02]  /*0200*/  IMAD.U32 R7, R2, 0x10000, RZ ;  /* 0x0001000002077824 */ /* 0x000fe400078e00ff */
[----:B------:R-:W-:-:S03]  /*0210*/  IMAD.WIDE R2, R0, R3, c[0x0][0x168] ;  /* 0x00005a0000027625 */ /* 0x000fc600078e0203 */
[----:B------:R-:W-:-:S05]  /*0220*/  F2FP.BF16.PACK_AB R7, R7, R6 ;  /* 0x000000060707723e */ /* 0x000fca00000010ff */
[----:B------:R-:W-:Y:S01]  /*0230*/  STG.E [R2.64], R7 ;  /* 0x0000000702007986 */ /* 0x000fe2000c101904 */
[----:B------:R-:W-:Y:S05]  /*0240*/  EXIT ;  /* 0x000000000000794d */ /* 0x000fea0003800000 */
.L_x_0:
[----:B------:R-:W-:-:S00]  /*0250*/  BRA `(.L_x_0) ;  /* 0xfffffff000007947 */ /* 0x000fc0000383ffff */
[----:B------:R-:W-:-:S00]  /*0260*/  NOP ;  /* 0x0000000000007918 */ /* 0x000fc00000000000 */
        /* <DEDUP_REMOVED lines=9> */
.L_x_1:
